//
// Generated by NVIDIA NVVM Compiler
//
// Compiler Build ID: CL-36424714
// Cuda compilation tools, release 13.0, V13.0.88
// Based on NVVM 20.0.0
//

.version 9.0
.target sm_100
.address_size 64

	// .globl	_Z11fma_examplePd

.visible .entry _Z11fma_examplePd(
	.param .u64 .ptr .align 1 _Z11fma_examplePd_param_0
)
{
	.reg .b64 	%rd<4>;
	.reg .b64 	%fd<7>;

	ld.param.u64 	%rd1, [_Z11fma_examplePd_param_0];
	cvta.to.global.u64 	%rd2, %rd1;
	mov.b64 	%rd3, 4620000074306349199;
	st.global.u64 	[%rd2], %rd3;
	mov.f64 	%fd1, 0d400C56E2832CF625;
	mov.f64 	%fd2, 0d40042D8D6FA50FFF;
	mov.f64 	%fd3, 0d3FF85F206004E73F;
	fma.rm.f64 	%fd4, %fd3, %fd2, %fd1;
	st.global.f64 	[%rd2+8], %fd4;
	fma.rp.f64 	%fd5, %fd3, %fd2, %fd1;
	st.global.f64 	[%rd2+16], %fd5;
	fma.rz.f64 	%fd6, %fd3, %fd2, %fd1;
	st.global.f64 	[%rd2+24], %fd6;
	ret;

}


// ===== COMPILED SASS (sm_100) =====

	.target	sm_100

	.elftype	@"ET_EXEC"


//--------------------- .note.nv.tkinfo           --------------------------
	.section	.note.nv.tkinfo,"",@"SHT_NOTE"
	.sectionflags	@"SHF_NOTE_NV_TKINFO"
	.tkinfo
        /*0018*/ 	.word	0x00000002
        /*0030*/ 	.string	""
        /*0030*/ 	.string	"ptxas"
        /*0030*/ 	.string	"Cuda compilation tools, release 13.0, V13.0.88"
        /*0030*/ 	.string	"Build cuda_13.0.r13.0/compiler.36424714_0"
        /*0030*/ 	.string	"-arch sm_100 -m 64 "



//--------------------- .note.nv.cuinfo           --------------------------
	.section	.note.nv.cuinfo,"",@"SHT_NOTE"
	.sectionflags	@"SHF_NOTE_NV_CUINFO"
        /*0018*/ 	.short	0x0002
        /*001a*/ 	.short	0x0064
        /*001c*/ 	.short	0x0082
	.zero		2


//--------------------- .nv.info                  --------------------------
	.section	.nv.info,"",@"SHT_CUDA_INFO"
	.align	4


	//----- nvinfo : EIATTR_REGCOUNT
	.align		4
        /*0000*/ 	.byte	0x04, 0x2f
        /*0002*/ 	.short	(.L_1 - .L_0)
	.align		4
.L_0:
        /*0004*/ 	.word	index@(_Z11fma_examplePd)
        /*0008*/ 	.word	0x00000010


	//----- nvinfo : EIATTR_FRAME_SIZE
	.align		4
.L_1:
        /*000c*/ 	.byte	0x04, 0x11
        /*000e*/ 	.short	(.L_3 - .L_2)
	.align		4
.L_2:
        /*0010*/ 	.word	index@(_Z11fma_examplePd)
        /*0014*/ 	.word	0x00000000


	//----- nvinfo : EIATTR_MIN_STACK_SIZE
	.align		4
.L_3:
        /*0018*/ 	.byte	0x04, 0x12
        /*001a*/ 	.short	(.L_5 - .L_4)
	.align		4
.L_4:
        /*001c*/ 	.word	index@(_Z11fma_examplePd)
        /*0020*/ 	.word	0x00000000
.L_5:


//--------------------- .nv.compat                --------------------------
	.section	.nv.compat,"",@"SHT_CUDA_COMPAT_INFO"
	.align	4
        /*0000*/ 	.byte	0x02, 0x09, 0x00, 0x00, 0x02, 0x02, 0x01, 0x00, 0x02, 0x05, 0x05, 0x00, 0x03, 0x07, 0x01, 0x01
        /*0010*/ 	.byte	0x02, 0x03, 0x00, 0x00, 0x02, 0x06, 0x01, 0x00, 0x04, 0x0b, 0x08, 0x00, 0x01, 0x00, 0x00, 0x00
        /*0020*/ 	.byte	0x00, 0x00, 0x00, 0x00


//--------------------- .nv.info._Z11fma_examplePd --------------------------
	.section	.nv.info._Z11fma_examplePd,"",@"SHT_CUDA_INFO"
	.sectionflags	@""
	.align	4


	//----- nvinfo : EIATTR_CUDA_API_VERSION
	.align		4
        /*0000*/ 	.byte	0x04, 0x37
        /*0002*/ 	.short	(.L_7 - .L_6)
.L_6:
        /*0004*/ 	.word	0x00000082


	//----- nvinfo : EIATTR_KPARAM_INFO
	.align		4
.L_7:
        /*0008*/ 	.byte	0x04, 0x17
        /*000a*/ 	.short	(.L_9 - .L_8)
.L_8:
        /*000c*/ 	.word	0x00000000
        /*0010*/ 	.short	0x0000
        /*0012*/ 	.short	0x0000
        /*0014*/ 	.byte	0x00, 0xf5, 0x21, 0x00


	//----- nvinfo : EIATTR_SPARSE_MMA_MASK
	.align		4
.L_9:
        /*0018*/ 	.byte	0x03, 0x50
        /*001a*/ 	.short	0x0000


	//----- nvinfo : EIATTR_MAXREG_COUNT
	.align		4
        /*001c*/ 	.byte	0x03, 0x1b
        /*001e*/ 	.short	0x00ff


	//----- nvinfo : EIATTR_MERCURY_ISA_VERSION
	.align		4
        /*0020*/ 	.byte	0x03, 0x5f
        /*0022*/ 	.short	0x0101


	//----- nvinfo : EIATTR_VRC_CTA_INIT_COUNT
	.align		4
        /*0024*/ 	.byte	0x02, 0x4a
	.zero		1
	.zero		1


	//----- nvinfo : EIATTR_EXIT_INSTR_OFFSETS
	.align		4
        /*0028*/ 	.byte	0x04, 0x1c
        /*002a*/ 	.short	(.L_11 - .L_10)


	//   ....[0]....
.L_10:
        /*002c*/ 	.word	0x00000120


	//----- nvinfo : EIATTR_CBANK_PARAM_SIZE
	.align		4
.L_11:
        /*0030*/ 	.byte	0x03, 0x19
        /*0032*/ 	.short	0x0008


	//----- nvinfo : EIATTR_PARAM_CBANK
	.align		4
        /*0034*/ 	.byte	0x04, 0x0a
        /*0036*/ 	.short	(.L_13 - .L_12)
	.align		4
.L_12:
        /*0038*/ 	.word	index@(.nv.constant0._Z11fma_examplePd)
        /*003c*/ 	.short	0x0380
        /*003e*/ 	.short	0x0008


	//----- nvinfo : EIATTR_SW_WAR
	.align		4
.L_13:
        /*0040*/ 	.byte	0x04, 0x36
        /*0042*/ 	.short	(.L_15 - .L_14)
.L_14:
        /*0044*/ 	.word	0x00000008
.L_15:


//--------------------- .nv.callgraph             --------------------------
	.section	.nv.callgraph,"",@"SHT_CUDA_CALLGRAPH"
	.align	4
	.sectionentsize	8
	.align		4
        /*0000*/ 	.word	0x00000000
	.align		4
        /*0004*/ 	.word	0xffffffff
	.align		4
        /*0008*/ 	.word	0x00000000
	.align		4
        /*000c*/ 	.word	0xfffffffe
	.align		4
        /*0010*/ 	.word	0x00000000
	.align		4
        /*0014*/ 	.word	0xfffffffd
	.align		4
        /*0018*/ 	.word	0x00000000
	.align		4
        /*001c*/ 	.word	0xfffffffc


//--------------------- .text._Z11fma_examplePd   --------------------------
	.section	.text._Z11fma_examplePd,"ax",@progbits
	.align	128
        .global         _Z11fma_examplePd
        .type           _Z11fma_examplePd,@function
        .size           _Z11fma_examplePd,(.L_x_1 - _Z11fma_examplePd)
        .other          _Z11fma_examplePd,@"STO_CUDA_ENTRY STV_DEFAULT"
_Z11fma_examplePd:
.text._Z11fma_examplePd:
[----:B------:R-:W-:Y:S08]  /*0000*/  LDC R1, c[0x0][0x37c] ;  /* 0x0000df00ff017b82 */ /* 0x000ff00000000800 */
[----:B------:R-:W0:Y:S01]  /*0010*/  LDC.64 R2, c[0x0][0x380] ;  /* 0x0000e000ff027b82 */ /* 0x000e220000000a00 */
[----:B------:R-:W0:Y:S01]  /*0020*/  LDCU.64 UR4, c[0x0][0x358] ;  /* 0x00006b00ff0477ac */ /* 0x000e220008000a00 */
[----:B------:R-:W-:-:S02]  /*0030*/  HFMA2 R12, -RZ, RZ, -4.83989715576171875e-05, -25168 ;  /* 0x832cf625ff0c7431 */ /* 0x000fc400000001ff */
[----:B------:R-:W-:Y:S02]  /*0040*/  IMAD.MOV.U32 R8, RZ, RZ, 0x6fa50fff ;  /* 0x6fa50fffff087424 */ /* 0x000fe400078e00ff */
[----:B------:R-:W-:Y:S02]  /*0050*/  HFMA2 R11, -RZ, RZ, 2.056640625, -0.0001704692840576171875 ;  /* 0x401d8996ff0b7431 */ /* 0x000fe400000001ff */
[----:B------:R-:W-:Y:S01]  /*0060*/  IMAD.MOV.U32 R9, RZ, RZ, 0x40042d8d ;  /* 0x40042d8dff097424 */ /* 0x000fe200078e00ff */
[----:B------:R-:W-:Y:S01]  /*0070*/  UMOV UR6, 0x6004e73f ;  /* 0x6004e73f00067882 */ /* 0x000fe20000000000 */
[----:B------:R-:W-:Y:S01]  /*0080*/  IMAD.MOV.U32 R13, RZ, RZ, 0x400c56e2 ;  /* 0x400c56e2ff0d7424 */ /* 0x000fe200078e00ff */
[----:B------:R-:W-:Y:S01]  /*0090*/  UMOV UR7, 0x3ff85f20 ;  /* 0x3ff85f2000077882 */ /* 0x000fe20000000000 */
[----:B------:R-:W-:-:S04]  /*00a0*/  MOV R10, 0xfb4ee88f ;  /* 0xfb4ee88f000a7802 */ /* 0x000fc80000000f00 */
[C-C-:B------:R-:W-:Y:S02]  /*00b0*/  DFMA.RM R4, R8.reuse, UR6, R12.reuse ;  /* 0x0000000608047c2b */ /* 0x140fe4000800400c */
[C-C-:B------:R-:W-:Y:S02]  /*00c0*/  DFMA.RP R6, R8.reuse, UR6, R12.reuse ;  /* 0x0000000608067c2b */ /* 0x140fe4000800800c */
[----:B------:R-:W-:Y:S01]  /*00d0*/  DFMA.RZ R8, R8, UR6, R12 ;  /* 0x0000000608087c2b */ /* 0x000fe2000800c00c */
[----:B0-----:R-:W-:Y:S04]  /*00e0*/  STG.E.64 desc[UR4][R2.64], R10 ;  /* 0x0000000a02007986 */ /* 0x001fe8000c101b04 */
[----:B------:R-:W-:Y:S04]  /*00f0*/  STG.E.64 desc[UR4][R2.64+0x8], R4 ;  /* 0x0000080402007986 */ /* 0x000fe8000c101b04 */
[----:B------:R-:W-:Y:S04]  /*0100*/  STG.E.64 desc[UR4][R2.64+0x10], R6 ;  /* 0x0000100602007986 */ /* 0x000fe8000c101b04 */
[----:B------:R-:W-:Y:S01]  /*0110*/  STG.E.64 desc[UR4][R2.64+0x18], R8 ;  /* 0x0000180802007986 */ /* 0x000fe2000c101b04 */
[----:B------:R-:W-:Y:S05]  /*0120*/  EXIT ;  /* 0x000000000000794d */ /* 0x000fea0003800000 */
.L_x_0:
[----:B------:R-:W-:-:S00]  /*0130*/  BRA `(.L_x_0) ;  /* 0xfffffffc00fc7947 */ /* 0x000fc0000383ffff */
[----:B------:R-:W-:-:S00]  /*0140*/  NOP ;  /* 0x0000000000007918 */ /* 0x000fc00000000000 */
        /* <DEDUP_REMOVED lines=11> */
.L_x_1:


//--------------------- .nv.shared.reserved.0     --------------------------
	.section	.nv.shared.reserved.0,"aw",@nobits
	.weak		__nv_reservedSMEM_offset_0_alias
	.size		__nv_reservedSMEM_offset_0_alias, 0, 64
	.other		__nv_reservedSMEM_offset_0_alias,@"STO_CUDA_RESERVED_SHARED STV_DEFAULT"
__nv_reservedSMEM_offset_0_alias:
	.zero		0
	.zero		64


//--------------------- .nv.constant0._Z11fma_examplePd --------------------------
	.section	.nv.constant0._Z11fma_examplePd,"a",@progbits
	.sectionflags	@""
	.align	4
.nv.constant0._Z11fma_examplePd:
	.zero		904


//--------------------- SYMBOLS --------------------------

	.type		.nv.reservedSmem.offset0,@object
	.size		.nv.reservedSmem.offset0,0x4
